//
// Generated by NVIDIA NVVM Compiler
//
// Compiler Build ID: CL-36424714
// Cuda compilation tools, release 13.0, V13.0.88
// Based on NVVM 20.0.0
//

.version 9.0
.target sm_100
.address_size 64

	// .globl	_Z21matrix_multiplicationPiS_S_iii

.visible .entry _Z21matrix_multiplicationPiS_S_iii(
	.param .u64 .ptr .align 1 _Z21matrix_multiplicationPiS_S_iii_param_0,
	.param .u64 .ptr .align 1 _Z21matrix_multiplicationPiS_S_iii_param_1,
	.param .u64 .ptr .align 1 _Z21matrix_multiplicationPiS_S_iii_param_2,
	.param .u32 _Z21matrix_multiplicationPiS_S_iii_param_3,
	.param .u32 _Z21matrix_multiplicationPiS_S_iii_param_4,
	.param .u32 _Z21matrix_multiplicationPiS_S_iii_param_5
)
{
	.reg .pred 	%p<13>;
	.reg .b32 	%r<156>;
	.reg .b64 	%rd<69>;

	ld.param.u64 	%rd4, [_Z21matrix_multiplicationPiS_S_iii_param_0];
	ld.param.u64 	%rd5, [_Z21matrix_multiplicationPiS_S_iii_param_1];
	ld.param.u64 	%rd3, [_Z21matrix_multiplicationPiS_S_iii_param_2];
	ld.param.u32 	%r58, [_Z21matrix_multiplicationPiS_S_iii_param_3];
	ld.param.u32 	%r56, [_Z21matrix_multiplicationPiS_S_iii_param_4];
	ld.param.u32 	%r57, [_Z21matrix_multiplicationPiS_S_iii_param_5];
	cvta.to.global.u64 	%rd1, %rd5;
	cvta.to.global.u64 	%rd2, %rd4;
	mov.u32 	%r59, %ctaid.y;
	mov.u32 	%r60, %tid.y;
	mad.lo.s32 	%r1, %r59, %r59, %r60;
	mov.u32 	%r61, %ctaid.x;
	mul.lo.s32 	%r2, %r61, %r61;
	mov.u32 	%r3, %tid.x;
	add.s32 	%r4, %r2, %r3;
	setp.ge.u32 	%p1, %r1, %r58;
	setp.ge.u32 	%p2, %r4, %r56;
	or.pred  	%p3, %p1, %p2;
	@%p3 bra 	$L__BB0_14;
	setp.lt.s32 	%p4, %r56, 1;
	mov.b32 	%r155, 0;
	@%p4 bra 	$L__BB0_13;
	mul.lo.s32 	%r5, %r56, %r1;
	and.b32  	%r6, %r56, 7;
	setp.lt.u32 	%p5, %r56, 8;
	mov.b32 	%r150, 0;
	mov.u32 	%r155, %r150;
	@%p5 bra 	$L__BB0_5;
	and.b32  	%r150, %r56, 2147483640;
	neg.s32 	%r144, %r150;
	add.s32 	%r66, %r3, %r57;
	add.s32 	%r143, %r66, %r2;
	shl.b32 	%r10, %r57, 3;
	shl.b32 	%r67, %r57, 1;
	add.s32 	%r142, %r4, %r67;
	mad.lo.s32 	%r141, %r57, 3, %r4;
	shl.b32 	%r68, %r57, 2;
	add.s32 	%r140, %r4, %r68;
	mad.lo.s32 	%r139, %r57, 5, %r4;
	mad.lo.s32 	%r138, %r57, 6, %r4;
	mad.lo.s32 	%r137, %r57, 7, %r4;
	add.s32 	%r135, %r5, 3;
	mov.b32 	%r155, 0;
	mov.u32 	%r136, %r4;
$L__BB0_4:
	.pragma "nounroll";
	add.s32 	%r69, %r135, -3;
	mul.wide.u32 	%rd6, %r69, 4;
	add.s64 	%rd7, %rd2, %rd6;
	ld.global.u32 	%r70, [%rd7];
	mul.wide.u32 	%rd8, %r136, 4;
	add.s64 	%rd9, %rd1, %rd8;
	ld.global.u32 	%r71, [%rd9];
	mad.lo.s32 	%r72, %r71, %r70, %r155;
	add.s32 	%r73, %r135, -2;
	mul.wide.u32 	%rd10, %r73, 4;
	add.s64 	%rd11, %rd2, %rd10;
	ld.global.u32 	%r74, [%rd11];
	mul.wide.u32 	%rd12, %r143, 4;
	add.s64 	%rd13, %rd1, %rd12;
	ld.global.u32 	%r75, [%rd13];
	mad.lo.s32 	%r76, %r75, %r74, %r72;
	add.s32 	%r77, %r135, -1;
	mul.wide.u32 	%rd14, %r77, 4;
	add.s64 	%rd15, %rd2, %rd14;
	ld.global.u32 	%r78, [%rd15];
	mul.wide.u32 	%rd16, %r142, 4;
	add.s64 	%rd17, %rd1, %rd16;
	ld.global.u32 	%r79, [%rd17];
	mad.lo.s32 	%r80, %r79, %r78, %r76;
	add.s32 	%r81, %r135, 4;
	mul.wide.u32 	%rd18, %r135, 4;
	add.s64 	%rd19, %rd2, %rd18;
	ld.global.u32 	%r82, [%rd19];
	mul.wide.u32 	%rd20, %r141, 4;
	add.s64 	%rd21, %rd1, %rd20;
	ld.global.u32 	%r83, [%rd21];
	mad.lo.s32 	%r84, %r83, %r82, %r80;
	add.s32 	%r85, %r135, 1;
	mul.wide.u32 	%rd22, %r85, 4;
	add.s64 	%rd23, %rd2, %rd22;
	ld.global.u32 	%r86, [%rd23];
	mul.wide.u32 	%rd24, %r140, 4;
	add.s64 	%rd25, %rd1, %rd24;
	ld.global.u32 	%r87, [%rd25];
	mad.lo.s32 	%r88, %r87, %r86, %r84;
	add.s32 	%r89, %r135, 2;
	mul.wide.u32 	%rd26, %r89, 4;
	add.s64 	%rd27, %rd2, %rd26;
	ld.global.u32 	%r90, [%rd27];
	mul.wide.u32 	%rd28, %r139, 4;
	add.s64 	%rd29, %rd1, %rd28;
	ld.global.u32 	%r91, [%rd29];
	mad.lo.s32 	%r92, %r91, %r90, %r88;
	add.s32 	%r93, %r135, 3;
	mul.wide.u32 	%rd30, %r93, 4;
	add.s64 	%rd31, %rd2, %rd30;
	ld.global.u32 	%r94, [%rd31];
	mul.wide.u32 	%rd32, %r138, 4;
	add.s64 	%rd33, %rd1, %rd32;
	ld.global.u32 	%r95, [%rd33];
	mad.lo.s32 	%r96, %r95, %r94, %r92;
	mul.wide.u32 	%rd34, %r81, 4;
	add.s64 	%rd35, %rd2, %rd34;
	ld.global.u32 	%r97, [%rd35];
	mul.wide.u32 	%rd36, %r137, 4;
	add.s64 	%rd37, %rd1, %rd36;
	ld.global.u32 	%r98, [%rd37];
	mad.lo.s32 	%r155, %r98, %r97, %r96;
	add.s32 	%r144, %r144, 8;
	add.s32 	%r143, %r143, %r10;
	add.s32 	%r142, %r142, %r10;
	add.s32 	%r141, %r141, %r10;
	add.s32 	%r140, %r140, %r10;
	add.s32 	%r139, %r139, %r10;
	add.s32 	%r138, %r138, %r10;
	add.s32 	%r137, %r137, %r10;
	add.s32 	%r136, %r136, %r10;
	add.s32 	%r135, %r135, 8;
	setp.ne.s32 	%p6, %r144, 0;
	@%p6 bra 	$L__BB0_4;
$L__BB0_5:
	setp.eq.s32 	%p7, %r6, 0;
	@%p7 bra 	$L__BB0_13;
	and.b32  	%r43, %r56, 3;
	setp.lt.u32 	%p8, %r6, 4;
	@%p8 bra 	$L__BB0_8;
	add.s32 	%r100, %r150, %r5;
	mul.wide.u32 	%rd38, %r100, 4;
	add.s64 	%rd39, %rd2, %rd38;
	ld.global.u32 	%r101, [%rd39];
	mad.lo.s32 	%r102, %r150, %r57, %r4;
	mul.wide.u32 	%rd40, %r102, 4;
	add.s64 	%rd41, %rd1, %rd40;
	ld.global.u32 	%r103, [%rd41];
	mad.lo.s32 	%r104, %r103, %r101, %r155;
	add.s32 	%r105, %r100, 1;
	mul.wide.u32 	%rd42, %r105, 4;
	add.s64 	%rd43, %rd2, %rd42;
	ld.global.u32 	%r106, [%rd43];
	add.s32 	%r107, %r102, %r57;
	mul.wide.u32 	%rd44, %r107, 4;
	add.s64 	%rd45, %rd1, %rd44;
	ld.global.u32 	%r108, [%rd45];
	mad.lo.s32 	%r109, %r108, %r106, %r104;
	add.s32 	%r110, %r100, 2;
	mul.wide.u32 	%rd46, %r110, 4;
	add.s64 	%rd47, %rd2, %rd46;
	ld.global.u32 	%r111, [%rd47];
	add.s32 	%r112, %r107, %r57;
	mul.wide.u32 	%rd48, %r112, 4;
	add.s64 	%rd49, %rd1, %rd48;
	ld.global.u32 	%r113, [%rd49];
	mad.lo.s32 	%r114, %r113, %r111, %r109;
	add.s32 	%r115, %r100, 3;
	mul.wide.u32 	%rd50, %r115, 4;
	add.s64 	%rd51, %rd2, %rd50;
	ld.global.u32 	%r116, [%rd51];
	add.s32 	%r117, %r112, %r57;
	mul.wide.u32 	%rd52, %r117, 4;
	add.s64 	%rd53, %rd1, %rd52;
	ld.global.u32 	%r118, [%rd53];
	mad.lo.s32 	%r155, %r118, %r116, %r114;
	add.s32 	%r150, %r150, 4;
$L__BB0_8:
	setp.eq.s32 	%p9, %r43, 0;
	@%p9 bra 	$L__BB0_13;
	setp.eq.s32 	%p10, %r43, 1;
	@%p10 bra 	$L__BB0_11;
	add.s32 	%r120, %r150, %r5;
	mul.wide.u32 	%rd54, %r120, 4;
	add.s64 	%rd55, %rd2, %rd54;
	ld.global.u32 	%r121, [%rd55];
	mad.lo.s32 	%r122, %r150, %r57, %r4;
	mul.wide.u32 	%rd56, %r122, 4;
	add.s64 	%rd57, %rd1, %rd56;
	ld.global.u32 	%r123, [%rd57];
	mad.lo.s32 	%r124, %r123, %r121, %r155;
	add.s32 	%r125, %r120, 1;
	mul.wide.u32 	%rd58, %r125, 4;
	add.s64 	%rd59, %rd2, %rd58;
	ld.global.u32 	%r126, [%rd59];
	add.s32 	%r127, %r122, %r57;
	mul.wide.u32 	%rd60, %r127, 4;
	add.s64 	%rd61, %rd1, %rd60;
	ld.global.u32 	%r128, [%rd61];
	mad.lo.s32 	%r155, %r128, %r126, %r124;
	add.s32 	%r150, %r150, 2;
$L__BB0_11:
	and.b32  	%r129, %r56, 1;
	setp.eq.b32 	%p11, %r129, 1;
	not.pred 	%p12, %p11;
	@%p12 bra 	$L__BB0_13;
	add.s32 	%r130, %r150, %r5;
	mul.wide.u32 	%rd62, %r130, 4;
	add.s64 	%rd63, %rd2, %rd62;
	ld.global.u32 	%r131, [%rd63];
	mad.lo.s32 	%r132, %r150, %r57, %r4;
	mul.wide.u32 	%rd64, %r132, 4;
	add.s64 	%rd65, %rd1, %rd64;
	ld.global.u32 	%r133, [%rd65];
	mad.lo.s32 	%r155, %r133, %r131, %r155;
$L__BB0_13:
	mad.lo.s32 	%r134, %r57, %r1, %r4;
	cvta.to.global.u64 	%rd66, %rd3;
	mul.wide.u32 	%rd67, %r134, 4;
	add.s64 	%rd68, %rd66, %rd67;
	st.global.u32 	[%rd68], %r155;
$L__BB0_14:
	ret;

}


// ===== COMPILED SASS (sm_100) =====

	.target	sm_100

	.elftype	@"ET_EXEC"


//--------------------- .note.nv.tkinfo           --------------------------
	.section	.note.nv.tkinfo,"",@"SHT_NOTE"
	.sectionflags	@"SHF_NOTE_NV_TKINFO"
	.tkinfo
        /*0018*/ 	.word	0x00000002
        /*0030*/ 	.string	""
        /*0030*/ 	.string	"ptxas"
        /*0030*/ 	.string	"Cuda compilation tools, release 13.0, V13.0.88"
        /*0030*/ 	.string	"Build cuda_13.0.r13.0/compiler.36424714_0"
        /*0030*/ 	.string	"-arch sm_100 -m 64 "



//--------------------- .note.nv.cuinfo           --------------------------
	.section	.note.nv.cuinfo,"",@"SHT_NOTE"
	.sectionflags	@"SHF_NOTE_NV_CUINFO"
        /*0018*/ 	.short	0x0002
        /*001a*/ 	.short	0x0064
        /*001c*/ 	.short	0x0082
	.zero		2


//--------------------- .nv.info                  --------------------------
	.section	.nv.info,"",@"SHT_CUDA_INFO"
	.align	4


	//----- nvinfo : EIATTR_REGCOUNT
	.align		4
        /*0000*/ 	.byte	0x04, 0x2f
        /*0002*/ 	.short	(.L_1 - .L_0)
	.align		4
.L_0:
        /*0004*/ 	.word	index@(_Z21matrix_multiplicationPiS_S_iii)
        /*0008*/ 	.word	0x00000020


	//----- nvinfo : EIATTR_FRAME_SIZE
	.align		4
.L_1:
        /*000c*/ 	.byte	0x04, 0x11
        /*000e*/ 	.short	(.L_3 - .L_2)
	.align		4
.L_2:
        /*0010*/ 	.word	index@(_Z21matrix_multiplicationPiS_S_iii)
        /*0014*/ 	.word	0x00000000


	//----- nvinfo : EIATTR_MIN_STACK_SIZE
	.align		4
.L_3:
        /*0018*/ 	.byte	0x04, 0x12
        /*001a*/ 	.short	(.L_5 - .L_4)
	.align		4
.L_4:
        /*001c*/ 	.word	index@(_Z21matrix_multiplicationPiS_S_iii)
        /*0020*/ 	.word	0x00000000
.L_5:


//--------------------- .nv.compat                --------------------------
	.section	.nv.compat,"",@"SHT_CUDA_COMPAT_INFO"
	.align	4
        /*0000*/ 	.byte	0x02, 0x09, 0x00, 0x00, 0x02, 0x02, 0x01, 0x00, 0x02, 0x05, 0x05, 0x00, 0x03, 0x07, 0x01, 0x01
        /*0010*/ 	.byte	0x02, 0x03, 0x00, 0x00, 0x02, 0x06, 0x01, 0x00, 0x04, 0x0b, 0x08, 0x00, 0x09, 0x00, 0x00, 0x00
        /*0020*/ 	.byte	0x00, 0x00, 0x00, 0x00


//--------------------- .nv.info._Z21matrix_multiplicationPiS_S_iii --------------------------
	.section	.nv.info._Z21matrix_multiplicationPiS_S_iii,"",@"SHT_CUDA_INFO"
	.sectionflags	@""
	.align	4


	//----- nvinfo : EIATTR_CUDA_API_VERSION
	.align		4
        /*0000*/ 	.byte	0x04, 0x37
        /*0002*/ 	.short	(.L_7 - .L_6)
.L_6:
        /*0004*/ 	.word	0x00000082


	//----- nvinfo : EIATTR_KPARAM_INFO
	.align		4
.L_7:
        /*0008*/ 	.byte	0x04, 0x17
        /*000a*/ 	.short	(.L_9 - .L_8)
.L_8:
        /*000c*/ 	.word	0x00000000
        /*0010*/ 	.short	0x0005
        /*0012*/ 	.short	0x0020
        /*0014*/ 	.byte	0x00, 0xf0, 0x11, 0x00


	//----- nvinfo : EIATTR_KPARAM_INFO
	.align		4
.L_9:
        /*0018*/ 	.byte	0x04, 0x17
        /*001a*/ 	.short	(.L_11 - .L_10)
.L_10:
        /*001c*/ 	.word	0x00000000
        /*0020*/ 	.short	0x0004
        /*0022*/ 	.short	0x001c
        /*0024*/ 	.byte	0x00, 0xf0, 0x11, 0x00


	//----- nvinfo : EIATTR_KPARAM_INFO
	.align		4
.L_11:
        /*0028*/ 	.byte	0x04, 0x17
        /*002a*/ 	.short	(.L_13 - .L_12)
.L_12:
        /*002c*/ 	.word	0x00000000
        /*0030*/ 	.short	0x0003
        /*0032*/ 	.short	0x0018
        /*0034*/ 	.byte	0x00, 0xf0, 0x11, 0x00


	//----- nvinfo : EIATTR_KPARAM_INFO
	.align		4
.L_13:
        /*0038*/ 	.byte	0x04, 0x17
        /*003a*/ 	.short	(.L_15 - .L_14)
.L_14:
        /*003c*/ 	.word	0x00000000
        /*0040*/ 	.short	0x0002
        /*0042*/ 	.short	0x0010
        /*0044*/ 	.byte	0x00, 0xf5, 0x21, 0x00


	//----- nvinfo : EIATTR_KPARAM_INFO
	.align		4
.L_15:
        /*0048*/ 	.byte	0x04, 0x17
        /*004a*/ 	.short	(.L_17 - .L_16)
.L_16:
        /*004c*/ 	.word	0x00000000
        /*0050*/ 	.short	0x0001
        /*0052*/ 	.short	0x0008
        /*0054*/ 	.byte	0x00, 0xf5, 0x21, 0x00


	//----- nvinfo : EIATTR_KPARAM_INFO
	.align		4
.L_17:
        /*0058*/ 	.byte	0x04, 0x17
        /*005a*/ 	.short	(.L_19 - .L_18)
.L_18:
        /*005c*/ 	.word	0x00000000
        /*0060*/ 	.short	0x0000
        /*0062*/ 	.short	0x0000
        /*0064*/ 	.byte	0x00, 0xf5, 0x21, 0x00


	//----- nvinfo : EIATTR_SPARSE_MMA_MASK
	.align		4
.L_19:
        /*0068*/ 	.byte	0x03, 0x50
        /*006a*/ 	.short	0x0000


	//----- nvinfo : EIATTR_MAXREG_COUNT
	.align		4
        /*006c*/ 	.byte	0x03, 0x1b
        /*006e*/ 	.short	0x00ff


	//----- nvinfo : EIATTR_MERCURY_ISA_VERSION
	.align		4
        /*0070*/ 	.byte	0x03, 0x5f
        /*0072*/ 	.short	0x0101


	//----- nvinfo : EIATTR_VRC_CTA_INIT_COUNT
	.align		4
        /*0074*/ 	.byte	0x02, 0x4a
	.zero		1
	.zero		1


	//----- nvinfo : EIATTR_EXIT_INSTR_OFFSETS
	.align		4
        /*0078*/ 	.byte	0x04, 0x1c
        /*007a*/ 	.short	(.L_21 - .L_20)


	//   ....[0]....
.L_20:
        /*007c*/ 	.word	0x000000b0


	//   ....[1]....
        /*0080*/ 	.word	0x00000aa0


	//----- nvinfo : EIATTR_CBANK_PARAM_SIZE
	.align		4
.L_21:
        /*0084*/ 	.byte	0x03, 0x19
        /*0086*/ 	.short	0x0024


	//----- nvinfo : EIATTR_PARAM_CBANK
	.align		4
        /*0088*/ 	.byte	0x04, 0x0a
        /*008a*/ 	.short	(.L_23 - .L_22)
	.align		4
.L_22:
        /*008c*/ 	.word	index@(.nv.constant0._Z21matrix_multiplicationPiS_S_iii)
        /*0090*/ 	.short	0x0380
        /*0092*/ 	.short	0x0024


	//----- nvinfo : EIATTR_SW_WAR
	.align		4
.L_23:
        /*0094*/ 	.byte	0x04, 0x36
        /*0096*/ 	.short	(.L_25 - .L_24)
.L_24:
        /*0098*/ 	.word	0x00000008
.L_25:


//--------------------- .nv.callgraph             --------------------------
	.section	.nv.callgraph,"",@"SHT_CUDA_CALLGRAPH"
	.align	4
	.sectionentsize	8
	.align		4
        /*0000*/ 	.word	0x00000000
	.align		4
        /*0004*/ 	.word	0xffffffff
	.align		4
        /*0008*/ 	.word	0x00000000
	.align		4
        /*000c*/ 	.word	0xfffffffe
	.align		4
        /*0010*/ 	.word	0x00000000
	.align		4
        /*0014*/ 	.word	0xfffffffd
	.align		4
        /*0018*/ 	.word	0x00000000
	.align		4
        /*001c*/ 	.word	0xfffffffc


//--------------------- .text._Z21matrix_multiplicationPiS_S_iii --------------------------
	.section	.text._Z21matrix_multiplicationPiS_S_iii,"ax",@progbits
	.align	128
        .global         _Z21matrix_multiplicationPiS_S_iii
        .type           _Z21matrix_multiplicationPiS_S_iii,@function
        .size           _Z21matrix_multiplicationPiS_S_iii,(.L_x_5 - _Z21matrix_multiplicationPiS_S_iii)
        .other          _Z21matrix_multiplicationPiS_S_iii,@"STO_CUDA_ENTRY STV_DEFAULT"
_Z21matrix_multiplicationPiS_S_iii:
.text._Z21matrix_multiplicationPiS_S_iii:
[----:B------:R-:W-:Y:S01]  /*0000*/  LDC R1, c[0x0][0x37c] ;  /* 0x0000df00ff017b82 */ /* 0x000fe20000000800 */
[----:B------:R-:W0:Y:S07]  /*0010*/  S2R R12, SR_TID.X ;  /* 0x00000000000c7919 */ /* 0x000e2e0000002100 */
[----:B------:R-:W1:Y:S01]  /*0020*/  S2UR UR4, SR_CTAID.X ;  /* 0x00000000000479c3 */ /* 0x000e620000002500 */
[----:B------:R-:W2:Y:S01]  /*0030*/  S2R R2, SR_CTAID.Y ;  /* 0x0000000000027919 */ /* 0x000ea20000002600 */
[----:B------:R-:W2:Y:S06]  /*0040*/  S2R R3, SR_TID.Y ;  /* 0x0000000000037919 */ /* 0x000eac0000002200 */
[----:B------:R-:W3:Y:S01]  /*0050*/  LDC.64 R4, c[0x0][0x398] ;  /* 0x0000e600ff047b82 */ /* 0x000ee20000000a00 */
[----:B-1----:R-:W-:-:S06]  /*0060*/  UIMAD UR4, UR4, UR4, URZ ;  /* 0x00000004040472a4 */ /* 0x002fcc000f8e02ff */
[----:B0-----:R-:W-:-:S04]  /*0070*/  IADD3 R0, PT, PT, R12, UR4, RZ ;  /* 0x000000040c007c10 */ /* 0x001fc8000fffe0ff */
[----:B---3--:R-:W-:Y:S01]  /*0080*/  ISETP.GE.U32.AND P0, PT, R0, R5, PT ;  /* 0x000000050000720c */ /* 0x008fe20003f06070 */
[----:B--2---:R-:W-:-:S05]  /*0090*/  IMAD R2, R2, R2, R3 ;  /* 0x0000000202027224 */ /* 0x004fca00078e0203 */
[----:B------:R-:W-:-:S13]  /*00a0*/  ISETP.GE.U32.OR P0, PT, R2, R4, P0 ;  /* 0x000000040200720c */ /* 0x000fda0000706470 */
[----:B------:R-:W-:Y:S05]  /*00b0*/  @P0 EXIT ;  /* 0x000000000000094d */ /* 0x000fea0003800000 */
[----:B------:R-:W-:Y:S01]  /*00c0*/  ISETP.GE.AND P0, PT, R5, 0x1, PT ;  /* 0x000000010500780c */ /* 0x000fe20003f06270 */
[----:B------:R-:W0:Y:S01]  /*00d0*/  LDCU.64 UR6, c[0x0][0x358] ;  /* 0x00006b00ff0677ac */ /* 0x000e220008000a00 */
[----:B------:R-:W-:-:S11]  /*00e0*/  HFMA2 R25, -RZ, RZ, 0, 0 ;  /* 0x00000000ff197431 */ /* 0x000fd600000001ff */
[----:B------:R-:W-:Y:S05]  /*00f0*/  @!P0 BRA `(.L_x_0) ;  /* 0x0000000800548947 */ /* 0x000fea0003800000 */
[C---:B------:R-:W-:Y:S02]  /*0100*/  ISETP.GE.U32.AND P1, PT, R5.reuse, 0x8, PT ;  /* 0x000000080500780c */ /* 0x040fe40003f26070 */
[----:B------:R-:W-:Y:S02]  /*0110*/  LOP3.LUT R4, R5, 0x7, RZ, 0xc0, !PT ;  /* 0x0000000705047812 */ /* 0x000fe400078ec0ff */
[----:B------:R-:W-:Y:S02]  /*0120*/  MOV R7, RZ ;  /* 0x000000ff00077202 */ /* 0x000fe40000000f00 */
[----:B------:R-:W-:Y:S02]  /*0130*/  ISETP.NE.AND P0, PT, R4, RZ, PT ;  /* 0x000000ff0400720c */ /* 0x000fe40003f05270 */
[----:B------:R-:W-:-:S05]  /*0140*/  MOV R25, RZ ;  /* 0x000000ff00197202 */ /* 0x000fca0000000f00 */
[----:B------:R-:W-:Y:S06]  /*0150*/  @!P1 BRA `(.L_x_1) ;  /* 0x0000000400289947 */ /* 0x000fec0003800000 */
[----:B------:R-:W1:Y:S01]  /*0160*/  LDC R9, c[0x0][0x3a0] ;  /* 0x0000e800ff097b82 */ /* 0x000e620000000800 */
[----:B------:R-:W-:Y:S01]  /*0170*/  LOP3.LUT R7, R5, 0x7ffffff8, RZ, 0xc0, !PT ;  /* 0x7ffffff805077812 */ /* 0x000fe200078ec0ff */
[----:B------:R-:W-:Y:S01]  /*0180*/  IMAD R6, R2, R5, 0x3 ;  /* 0x0000000302067424 */ /* 0x000fe200078e0205 */
[----:B------:R-:W-:Y:S02]  /*0190*/  MOV R25, RZ ;  /* 0x000000ff00197202 */ /* 0x000fe40000000f00 */
[-C--:B------:R-:W-:Y:S02]  /*01a0*/  MOV R8, R0.reuse ;  /* 0x0000000000087202 */ /* 0x080fe40000000f00 */
[----:B------:R-:W-:Y:S02]  /*01b0*/  IADD3 R10, PT, PT, -R7, RZ, RZ ;  /* 0x000000ff070a7210 */ /* 0x000fe40007ffe1ff */
[C---:B-1----:R-:W-:Y:S01]  /*01c0*/  IADD3 R3, PT, PT, R9.reuse, UR4, R12 ;  /* 0x0000000409037c10 */ /* 0x042fe2000fffe00c */
[C-C-:B------:R-:W-:Y:S01]  /*01d0*/  IMAD R11, R9.reuse, 0x3, R0.reuse ;  /* 0x00000003090b7824 */ /* 0x140fe200078e0200 */
[CC--:B------:R-:W-:Y:S01]  /*01e0*/  LEA R12, R9.reuse, R0.reuse, 0x1 ;  /* 0x00000000090c7211 */ /* 0x0c0fe200078e08ff */
[C-C-:B------:R-:W-:Y:S01]  /*01f0*/  IMAD R22, R9.reuse, 0x5, R0.reuse ;  /* 0x0000000509167824 */ /* 0x140fe200078e0200 */
[C---:B------:R-:W-:Y:S01]  /*0200*/  LEA R13, R9.reuse, R0, 0x2 ;  /* 0x00000000090d7211 */ /* 0x040fe200078e10ff */
[----:B------:R-:W-:-:S02]  /*0210*/  IMAD R23, R9, 0x6, R0 ;  /* 0x0000000609177824 */ /* 0x000fc400078e0200 */
[----:B------:R-:W-:-:S07]  /*0220*/  IMAD R24, R9, 0x7, R0 ;  /* 0x0000000709187824 */ /* 0x000fce00078e0200 */
.L_x_2:
[----:B------:R-:W1:Y:S01]  /*0230*/  LDC.64 R18, c[0x0][0x380] ;  /* 0x0000e000ff127b82 */ /* 0x000e620000000a00 */
[----:B------:R-:W-:-:S07]  /*0240*/  IADD3 R21, PT, PT, R6, -0x3, RZ ;  /* 0xfffffffd06157810 */ /* 0x000fce0007ffe0ff */
[----:B------:R-:W2:Y:S01]  /*0250*/  LDC.64 R14, c[0x0][0x388] ;  /* 0x0000e200ff0e7b82 */ /* 0x000ea20000000a00 */
[----:B-1----:R-:W-:-:S06]  /*0260*/  IMAD.WIDE.U32 R20, R21, 0x4, R18 ;  /* 0x0000000415147825 */ /* 0x002fcc00078e0012 */
[----:B0-----:R-:W3:Y:S01]  /*0270*/  LDG.E R20, desc[UR6][R20.64] ;  /* 0x0000000614147981 */ /* 0x001ee2000c1e1900 */
[----:B--2---:R-:W-:-:S06]  /*0280*/  IMAD.WIDE.U32 R16, R8, 0x4, R14 ;  /* 0x0000000408107825 */ /* 0x004fcc00078e000e */
[----:B------:R-:W3:Y:S01]  /*0290*/  LDG.E R16, desc[UR6][R16.64] ;  /* 0x0000000610107981 */ /* 0x000ee2000c1e1900 */
[----:B------:R-:W-:Y:S01]  /*02a0*/  IADD3 R27, PT, PT, R6, -0x2, RZ ;  /* 0xfffffffe061b7810 */ /* 0x000fe20007ffe0ff */
[----:B------:R-:W-:-:S06]  /*02b0*/  IMAD.WIDE.U32 R28, R3, 0x4, R14 ;  /* 0x00000004031c7825 */ /* 0x000fcc00078e000e */
[----:B------:R-:W2:Y:S01]  /*02c0*/  LDG.E R28, desc[UR6][R28.64] ;  /* 0x000000061c1c7981 */ /* 0x000ea2000c1e1900 */
[----:B---3--:R-:W-:Y:S02]  /*02d0*/  IMAD R25, R20, R16, R25 ;  /* 0x0000001014197224 */ /* 0x008fe400078e0219 */
[----:B------:R-:W-:Y:S01]  /*02e0*/  IMAD.WIDE.U32 R20, R27, 0x4, R18 ;  /* 0x000000041b147825 */ /* 0x000fe200078e0012 */
[----:B------:R-:W-:-:S05]  /*02f0*/  IADD3 R27, PT, PT, R6, -0x1, RZ ;  /* 0xffffffff061b7810 */ /* 0x000fca0007ffe0ff */
[----:B------:R-:W-:Y:S01]  /*0300*/  IMAD.WIDE.U32 R26, R27, 0x4, R18 ;  /* 0x000000041b1a7825 */ /* 0x000fe200078e0012 */
[----:B------:R-:W2:Y:S04]  /*0310*/  LDG.E R20, desc[UR6][R20.64] ;  /* 0x0000000614147981 */ /* 0x000ea8000c1e1900 */
[----:B------:R0:W3:Y:S02]  /*0320*/  LDG.E R16, desc[UR6][R26.64] ;  /* 0x000000061a107981 */ /* 0x0000e4000c1e1900 */
[----:B0-----:R-:W-:-:S05]  /*0330*/  IMAD.WIDE.U32 R26, R12, 0x4, R14 ;  /* 0x000000040c1a7825 */ /* 0x001fca00078e000e */
[----:B------:R-:W3:Y:S01]  /*0340*/  LDG.E R17, desc[UR6][R26.64] ;  /* 0x000000061a117981 */ /* 0x000ee2000c1e1900 */
[----:B------:R-:W-:Y:S01]  /*0350*/  IADD3 R21, PT, PT, R6, 0x1, RZ ;  /* 0x0000000106157810 */ /* 0x000fe20007ffe0ff */
[----:B--2---:R-:W-:-:S04]  /*0360*/  IMAD R25, R20, R28, R25 ;  /* 0x0000001c14197224 */ /* 0x004fc800078e0219 */
[----:B---3--:R-:W-:Y:S02]  /*0370*/  IMAD R25, R16, R17, R25 ;  /* 0x0000001110197224 */ /* 0x008fe400078e0219 */
[----:B------:R-:W-:-:S05]  /*0380*/  IMAD.WIDE.U32 R16, R6, 0x4, R18 ;  /* 0x0000000406107825 */ /* 0x000fca00078e0012 */
[----:B------:R0:W2:Y:S02]  /*0390*/  LDG.E R28, desc[UR6][R16.64] ;  /* 0x00000006101c7981 */ /* 0x0000a4000c1e1900 */
[----:B0-----:R-:W-:-:S04]  /*03a0*/  IMAD.WIDE.U32 R16, R21, 0x4, R18 ;  /* 0x0000000415107825 */ /* 0x001fc800078e0012 */
[--C-:B------:R-:W-:Y:S02]  /*03b0*/  IMAD.WIDE.U32 R20, R11, 0x4, R14.reuse ;  /* 0x000000040b147825 */ /* 0x100fe400078e000e */
[----:B------:R-:W3:Y:S04]  /*03c0*/  LDG.E R16, desc[UR6][R16.64] ;  /* 0x0000000610107981 */ /* 0x000ee8000c1e1900 */
[----:B------:R0:W2:Y:S02]  /*03d0*/  LDG.E R29, desc[UR6][R20.64] ;  /* 0x00000006141d7981 */ /* 0x0000a4000c1e1900 */
[----:B0-----:R-:W-:-:S05]  /*03e0*/  IMAD.WIDE.U32 R20, R13, 0x4, R14 ;  /* 0x000000040d147825 */ /* 0x001fca00078e000e */
[----:B------:R0:W3:Y:S01]  /*03f0*/  LDG.E R26, desc[UR6][R20.64] ;  /* 0x00000006141a7981 */ /* 0x0000e2000c1e1900 */
[C---:B------:R-:W-:Y:S02]  /*0400*/  IADD3 R27, PT, PT, R6.reuse, 0x3, RZ ;  /* 0x00000003061b7810 */ /* 0x040fe40007ffe0ff */
[----:B0-----:R-:W-:Y:S01]  /*0410*/  IADD3 R21, PT, PT, R6, 0x4, RZ ;  /* 0x0000000406157810 */ /* 0x001fe20007ffe0ff */
[----:B--2---:R-:W-:Y:S01]  /*0420*/  IMAD R25, R28, R29, R25 ;  /* 0x0000001d1c197224 */ /* 0x004fe200078e0219 */
[----:B------:R-:W-:-:S05]  /*0430*/  IADD3 R29, PT, PT, R6, 0x2, RZ ;  /* 0x00000002061d7810 */ /* 0x000fca0007ffe0ff */
[----:B------:R-:W-:-:S06]  /*0440*/  IMAD.WIDE.U32 R28, R29, 0x4, R18 ;  /* 0x000000041d1c7825 */ /* 0x000fcc00078e0012 */
[----:B------:R-:W2:Y:S01]  /*0450*/  LDG.E R28, desc[UR6][R28.64] ;  /* 0x000000061c1c7981 */ /* 0x000ea2000c1e1900 */
[----:B---3--:R-:W-:Y:S02]  /*0460*/  IMAD R25, R16, R26, R25 ;  /* 0x0000001a10197224 */ /* 0x008fe400078e0219 */
[----:B------:R-:W-:-:S04]  /*0470*/  IMAD.WIDE.U32 R16, R22, 0x4, R14 ;  /* 0x0000000416107825 */ /* 0x000fc800078e000e */
[--C-:B------:R-:W-:Y:S02]  /*0480*/  IMAD.WIDE.U32 R26, R27, 0x4, R18.reuse ;  /* 0x000000041b1a7825 */ /* 0x100fe400078e0012 */
[----:B------:R-:W2:Y:S02]  /*0490*/  LDG.E R16, desc[UR6][R16.64] ;  /* 0x0000000610107981 */ /* 0x000ea4000c1e1900 */
[----:B------:R-:W-:Y:S02]  /*04a0*/  IMAD.WIDE.U32 R18, R21, 0x4, R18 ;  /* 0x0000000415127825 */ /* 0x000fe400078e0012 */
[----:B------:R-:W3:Y:S02]  /*04b0*/  LDG.E R26, desc[UR6][R26.64] ;  /* 0x000000061a1a7981 */ /* 0x000ee4000c1e1900 */
[--C-:B------:R-:W-:Y:S02]  /*04c0*/  IMAD.WIDE.U32 R20, R23, 0x4, R14.reuse ;  /* 0x0000000417147825 */ /* 0x100fe400078e000e */
[----:B------:R-:W4:Y:S02]  /*04d0*/  LDG.E R18, desc[UR6][R18.64] ;  /* 0x0000000612127981 */ /* 0x000f24000c1e1900 */
[----:B------:R-:W-:-:S02]  /*04e0*/  IMAD.WIDE.U32 R14, R24, 0x4, R14 ;  /* 0x00000004180e7825 */ /* 0x000fc400078e000e */
[----:B------:R-:W3:Y:S04]  /*04f0*/  LDG.E R21, desc[UR6][R20.64] ;  /* 0x0000000614157981 */ /* 0x000ee8000c1e1900 */
[----:B------:R-:W4:Y:S01]  /*0500*/  LDG.E R14, desc[UR6][R14.64] ;  /* 0x000000060e0e7981 */ /* 0x000f22000c1e1900 */
[----:B------:R-:W-:-:S04]  /*0510*/  IADD3 R10, PT, PT, R10, 0x8, RZ ;  /* 0x000000080a0a7810 */ /* 0x000fc80007ffe0ff */
[----:B------:R-:W-:Y:S02]  /*0520*/  ISETP.NE.AND P1, PT, R10, RZ, PT ;  /* 0x000000ff0a00720c */ /* 0x000fe40003f25270 */
[----:B------:R-:W-:Y:S02]  /*0530*/  IADD3 R6, PT, PT, R6, 0x8, RZ ;  /* 0x0000000806067810 */ /* 0x000fe40007ffe0ff */
[C---:B------:R-:W-:Y:S02]  /*0540*/  LEA R3, R9.reuse, R3, 0x3 ;  /* 0x0000000309037211 */ /* 0x040fe400078e18ff */
[C---:B------:R-:W-:Y:S02]  /*0550*/  LEA R12, R9.reuse, R12, 0x3 ;  /* 0x0000000c090c7211 */ /* 0x040fe400078e18ff */
[C---:B------:R-:W-:Y:S02]  /*0560*/  LEA R11, R9.reuse, R11, 0x3 ;  /* 0x0000000b090b7211 */ /* 0x040fe400078e18ff */
[----:B------:R-:W-:-:S02]  /*0570*/  LEA R13, R9, R13, 0x3 ;  /* 0x0000000d090d7211 */ /* 0x000fc400078e18ff */
[C---:B------:R-:W-:Y:S02]  /*0580*/  LEA R22, R9.reuse, R22, 0x3 ;  /* 0x0000001609167211 */ /* 0x040fe400078e18ff */
[C---:B------:R-:W-:Y:S02]  /*0590*/  LEA R23, R9.reuse, R23, 0x3 ;  /* 0x0000001709177211 */ /* 0x040fe400078e18ff */
[C---:B------:R-:W-:Y:S02]  /*05a0*/  LEA R24, R9.reuse, R24, 0x3 ;  /* 0x0000001809187211 */ /* 0x040fe400078e18ff */
[----:B------:R-:W-:Y:S01]  /*05b0*/  LEA R8, R9, R8, 0x3 ;  /* 0x0000000809087211 */ /* 0x000fe200078e18ff */
[----:B--2---:R-:W-:-:S04]  /*05c0*/  IMAD R25, R28, R16, R25 ;  /* 0x000000101c197224 */ /* 0x004fc800078e0219 */
[----:B---3--:R-:W-:-:S04]  /*05d0*/  IMAD R25, R26, R21, R25 ;  /* 0x000000151a197224 */ /* 0x008fc800078e0219 */
[----:B----4-:R-:W-:Y:S01]  /*05e0*/  IMAD R25, R18, R14, R25 ;  /* 0x0000000e12197224 */ /* 0x010fe200078e0219 */
[----:B------:R-:W-:Y:S06]  /*05f0*/  @P1 BRA `(.L_x_2) ;  /* 0xfffffffc000c1947 */ /* 0x000fec000383ffff */
.L_x_1:
[----:B------:R-:W-:Y:S05]  /*0600*/  @!P0 BRA `(.L_x_0) ;  /* 0x0000000400108947 */ /* 0x000fea0003800000 */
[----:B------:R-:W-:Y:S02]  /*0610*/  ISETP.GE.U32.AND P0, PT, R4, 0x4, PT ;  /* 0x000000040400780c */ /* 0x000fe40003f06070 */
[----:B------:R-:W-:-:S04]  /*0620*/  LOP3.LUT R3, R5, 0x3, RZ, 0xc0, !PT ;  /* 0x0000000305037812 */ /* 0x000fc800078ec0ff */
[----:B------:R-:W-:-:S07]  /*0630*/  ISETP.NE.AND P1, PT, R3, RZ, PT ;  /* 0x000000ff0300720c */ /* 0x000fce0003f25270 */
[----:B------:R-:W-:Y:S06]  /*0640*/  @!P0 BRA `(.L_x_3) ;  /* 0x0000000000808947 */ /* 0x000fec0003800000 */
[----:B------:R-:W1:Y:S01]  /*0650*/  LDC.64 R8, c[0x0][0x388] ;  /* 0x0000e200ff087b82 */ /* 0x000e620000000a00 */
[----:B------:R-:W2:Y:S01]  /*0660*/  LDCU UR5, c[0x0][0x3a0] ;  /* 0x00007400ff0577ac */ /* 0x000ea20008000800 */
[----:B------:R-:W-:-:S05]  /*0670*/  IMAD R13, R2, R5, R7 ;  /* 0x00000005020d7224 */ /* 0x000fca00078e0207 */
[C---:B------:R-:W-:Y:S01]  /*0680*/  IADD3 R21, PT, PT, R13.reuse, 0x1, RZ ;  /* 0x000000010d157810 */ /* 0x040fe20007ffe0ff */
[----:B------:R-:W3:Y:S01]  /*0690*/  LDC.64 R10, c[0x0][0x380] ;  /* 0x0000e000ff0a7b82 */ /* 0x000ee20000000a00 */
[----:B------:R-:W-:Y:S01]  /*06a0*/  IADD3 R27, PT, PT, R13, 0x2, RZ ;  /* 0x000000020d1b7810 */ /* 0x000fe20007ffe0ff */
[----:B--2---:R-:W-:-:S04]  /*06b0*/  IMAD R15, R7, UR5, R0 ;  /* 0x00000005070f7c24 */ /* 0x004fc8000f8e0200 */
[C---:B-1----:R-:W-:Y:S01]  /*06c0*/  IMAD.WIDE.U32 R18, R15.reuse, 0x4, R8 ;  /* 0x000000040f127825 */ /* 0x042fe200078e0008 */
[----:B------:R-:W-:-:S04]  /*06d0*/  IADD3 R15, PT, PT, R15, UR5, RZ ;  /* 0x000000050f0f7c10 */ /* 0x000fc8000fffe0ff */
[----:B------:R-:W-:Y:S01]  /*06e0*/  IADD3 R29, PT, PT, R15, UR5, RZ ;  /* 0x000000050f1d7c10 */ /* 0x000fe2000fffe0ff */
[--C-:B---3--:R-:W-:Y:S01]  /*06f0*/  IMAD.WIDE.U32 R22, R13, 0x4, R10.reuse ;  /* 0x000000040d167825 */ /* 0x108fe200078e000a */
[----:B0-----:R-:W2:Y:S03]  /*0700*/  LDG.E R18, desc[UR6][R18.64] ;  /* 0x0000000612127981 */ /* 0x001ea6000c1e1900 */
[----:B------:R-:W-:Y:S01]  /*0710*/  IMAD.WIDE.U32 R20, R21, 0x4, R10 ;  /* 0x0000000415147825 */ /* 0x000fe200078e000a */
[----:B------:R-:W2:Y:S03]  /*0720*/  LDG.E R4, desc[UR6][R22.64] ;  /* 0x0000000616047981 */ /* 0x000ea6000c1e1900 */
[----:B------:R-:W-:Y:S01]  /*0730*/  IMAD.WIDE.U32 R16, R15, 0x4, R8 ;  /* 0x000000040f107825 */ /* 0x000fe200078e0008 */
[----:B------:R-:W-:Y:S01]  /*0740*/  IADD3 R6, PT, PT, R13, 0x3, RZ ;  /* 0x000000030d067810 */ /* 0x000fe20007ffe0ff */
[----:B------:R-:W3:Y:S02]  /*0750*/  LDG.E R20, desc[UR6][R20.64] ;  /* 0x0000000614147981 */ /* 0x000ee4000c1e1900 */
[----:B------:R-:W-:Y:S01]  /*0760*/  IMAD.WIDE.U32 R14, R27, 0x4, R10 ;  /* 0x000000041b0e7825 */ /* 0x000fe200078e000a */
[C---:B------:R-:W-:Y:S01]  /*0770*/  IADD3 R27, PT, PT, R29.reuse, UR5, RZ ;  /* 0x000000051d1b7c10 */ /* 0x040fe2000fffe0ff */
[----:B------:R-:W3:Y:S02]  /*0780*/  LDG.E R16, desc[UR6][R16.64] ;  /* 0x0000000610107981 */ /* 0x000ee4000c1e1900 */
[----:B------:R-:W-:-:S02]  /*0790*/  IMAD.WIDE.U32 R12, R29, 0x4, R8 ;  /* 0x000000041d0c7825 */ /* 0x000fc400078e0008 */
[----:B------:R-:W4:Y:S02]  /*07a0*/  LDG.E R15, desc[UR6][R14.64] ;  /* 0x000000060e0f7981 */ /* 0x000f24000c1e1900 */
[----:B------:R-:W-:Y:S02]  /*07b0*/  IMAD.WIDE.U32 R10, R6, 0x4, R10 ;  /* 0x00000004060a7825 */ /* 0x000fe400078e000a */
[----:B------:R-:W4:Y:S02]  /*07c0*/  LDG.E R12, desc[UR6][R12.64] ;  /* 0x000000060c0c7981 */ /* 0x000f24000c1e1900 */
[----:B------:R-:W-:Y:S02]  /*07d0*/  IMAD.WIDE.U32 R8, R27, 0x4, R8 ;  /* 0x000000041b087825 */ /* 0x000fe400078e0008 */
[----:B------:R-:W5:Y:S04]  /*07e0*/  LDG.E R11, desc[UR6][R10.64] ;  /* 0x000000060a0b7981 */ /* 0x000f68000c1e1900 */
[----:B------:R-:W5:Y:S01]  /*07f0*/  LDG.E R8, desc[UR6][R8.64] ;  /* 0x0000000608087981 */ /* 0x000f62000c1e1900 */
[----:B------:R-:W-:Y:S01]  /*0800*/  IADD3 R7, PT, PT, R7, 0x4, RZ ;  /* 0x0000000407077810 */ /* 0x000fe20007ffe0ff */
[----:B--2---:R-:W-:-:S04]  /*0810*/  IMAD R25, R4, R18, R25 ;  /* 0x0000001204197224 */ /* 0x004fc800078e0219 */
[----:B---3--:R-:W-:-:S04]  /*0820*/  IMAD R20, R20, R16, R25 ;  /* 0x0000001014147224 */ /* 0x008fc800078e0219 */
[----:B----4-:R-:W-:-:S04]  /*0830*/  IMAD R20, R15, R12, R20 ;  /* 0x0000000c0f147224 */ /* 0x010fc800078e0214 */
[----:B-----5:R-:W-:-:S07]  /*0840*/  IMAD R25, R11, R8, R20 ;  /* 0x000000080b197224 */ /* 0x020fce00078e0214 */
.L_x_3:
[----:B------:R-:W-:Y:S05]  /*0850*/  @!P1 BRA `(.L_x_0) ;  /* 0x00000000007c9947 */ /* 0x000fea0003800000 */
[----:B------:R-:W-:Y:S01]  /*0860*/  ISETP.NE.AND P0, PT, R3, 0x1, PT ;  /* 0x000000010300780c */ /* 0x000fe20003f05270 */
[----:B------:R-:W1:Y:S01]  /*0870*/  LDC.64 R12, c[0x0][0x380] ;  /* 0x0000e000ff0c7b82 */ /* 0x000e620000000a00 */
[----:B------:R-:W-:-:S04]  /*0880*/  LOP3.LUT R4, R5, 0x1, RZ, 0xc0, !PT ;  /* 0x0000000105047812 */ /* 0x000fc800078ec0ff */
[----:B------:R-:W-:-:S03]  /*0890*/  ISETP.NE.U32.AND P1, PT, R4, 0x1, PT ;  /* 0x000000010400780c */ /* 0x000fc60003f25070 */
[----:B------:R-:W2:Y:S04]  /*08a0*/  LDC.64 R16, c[0x0][0x388] ;  /* 0x0000e200ff107b82 */ /* 0x000ea80000000a00 */
[----:B------:R-:W-:-:S04]  /*08b0*/  @P0 IMAD R15, R2, R5, R7 ;  /* 0x00000005020f0224 */ /* 0x000fc800078e0207 */
[----:B------:R-:W3:Y:S08]  /*08c0*/  @P0 LDC R3, c[0x0][0x3a0] ;  /* 0x0000e800ff030b82 */ /* 0x000ef00000000800 */
[----:B------:R-:W4:Y:S08]  /*08d0*/  @!P1 LDC R6, c[0x0][0x3a0] ;  /* 0x0000e800ff069b82 */ /* 0x000f300000000800 */
[----:B------:R-:W5:Y:S08]  /*08e0*/  LDC.64 R10, c[0x0][0x380] ;  /* 0x0000e000ff0a7b82 */ /* 0x000f700000000a00 */
[----:B------:R-:W5:Y:S01]  /*08f0*/  LDC.64 R8, c[0x0][0x388] ;  /* 0x0000e200ff087b82 */ /* 0x000f620000000a00 */
[C---:B---3--:R-:W-:Y:S01]  /*0900*/  @P0 IMAD R4, R7.reuse, R3, R0 ;  /* 0x0000000307040224 */ /* 0x048fe200078e0200 */
[----:B------:R-:W-:-:S03]  /*0910*/  @P0 IADD3 R7, PT, PT, R7, 0x2, RZ ;  /* 0x0000000207070810 */ /* 0x000fc60007ffe0ff */
[C---:B--2---:R-:W-:Y:S01]  /*0920*/  @P0 IMAD.WIDE.U32 R18, R4.reuse, 0x4, R16 ;  /* 0x0000000404120825 */ /* 0x044fe200078e0010 */
[----:B------:R-:W-:Y:S02]  /*0930*/  @P0 IADD3 R21, PT, PT, R4, R3, RZ ;  /* 0x0000000304150210 */ /* 0x000fe40007ffe0ff */
[C---:B------:R-:W-:Y:S01]  /*0940*/  @P0 IADD3 R3, PT, PT, R15.reuse, 0x1, RZ ;  /* 0x000000010f030810 */ /* 0x040fe20007ffe0ff */
[----:B-1----:R-:W-:Y:S01]  /*0950*/  @P0 IMAD.WIDE.U32 R14, R15, 0x4, R12 ;  /* 0x000000040f0e0825 */ /* 0x002fe200078e000c */
[----:B0-----:R-:W2:Y:S03]  /*0960*/  @P0 LDG.E R4, desc[UR6][R18.64] ;  /* 0x0000000612040981 */ /* 0x001ea6000c1e1900 */
[----:B------:R-:W-:Y:S02]  /*0970*/  @!P1 IMAD R5, R2, R5, R7 ;  /* 0x0000000502059224 */ /* 0x000fe400078e0207 */
[----:B------:R-:W-:Y:S01]  /*0980*/  @P0 IMAD.WIDE.U32 R16, R21, 0x4, R16 ;  /* 0x0000000415100825 */ /* 0x000fe200078e0010 */
[----:B------:R-:W2:Y:S03]  /*0990*/  @P0 LDG.E R14, desc[UR6][R14.64] ;  /* 0x000000060e0e0981 */ /* 0x000ea6000c1e1900 */
[----:B------:R-:W-:-:S02]  /*09a0*/  @P0 IMAD.WIDE.U32 R12, R3, 0x4, R12 ;  /* 0x00000004030c0825 */ /* 0x000fc400078e000c */
[----:B------:R-:W3:Y:S02]  /*09b0*/  @P0 LDG.E R16, desc[UR6][R16.64] ;  /* 0x0000000610100981 */ /* 0x000ee4000c1e1900 */
[----:B----4-:R-:W-:Y:S02]  /*09c0*/  @!P1 IMAD R7, R7, R6, R0 ;  /* 0x0000000607079224 */ /* 0x010fe400078e0200 */
[----:B-----5:R-:W-:Y:S01]  /*09d0*/  @!P1 IMAD.WIDE.U32 R10, R5, 0x4, R10 ;  /* 0x00000004050a9825 */ /* 0x020fe200078e000a */
[----:B------:R-:W3:Y:S03]  /*09e0*/  @P0 LDG.E R13, desc[UR6][R12.64] ;  /* 0x000000060c0d0981 */ /* 0x000ee6000c1e1900 */
[----:B------:R-:W-:Y:S02]  /*09f0*/  @!P1 IMAD.WIDE.U32 R8, R7, 0x4, R8 ;  /* 0x0000000407089825 */ /* 0x000fe400078e0008 */
[----:B------:R-:W4:Y:S04]  /*0a00*/  @!P1 LDG.E R10, desc[UR6][R10.64] ;  /* 0x000000060a0a9981 */ /* 0x000f28000c1e1900 */
[----:B------:R-:W4:Y:S01]  /*0a10*/  @!P1 LDG.E R8, desc[UR6][R8.64] ;  /* 0x0000000608089981 */ /* 0x000f22000c1e1900 */
[----:B--2---:R-:W-:-:S04]  /*0a20*/  @P0 IMAD R4, R14, R4, R25 ;  /* 0x000000040e040224 */ /* 0x004fc800078e0219 */
[----:B---3--:R-:W-:-:S04]  /*0a30*/  @P0 IMAD R25, R13, R16, R4 ;  /* 0x000000100d190224 */ /* 0x008fc800078e0204 */
[----:B----4-:R-:W-:-:S07]  /*0a40*/  @!P1 IMAD R25, R10, R8, R25 ;  /* 0x000000080a199224 */ /* 0x010fce00078e0219 */
.L_x_0:
[----:B------:R-:W1:Y:S01]  /*0a50*/  LDC.64 R4, c[0x0][0x390] ;  /* 0x0000e400ff047b82 */ /* 0x000e620000000a00 */
[----:B------:R-:W2:Y:S02]  /*0a60*/  LDCU UR5, c[0x0][0x3a0] ;  /* 0x00007400ff0577ac */ /* 0x000ea40008000800 */
[----:B--2---:R-:W-:-:S04]  /*0a70*/  IMAD R3, R2, UR5, R0 ;  /* 0x0000000502037c24 */ /* 0x004fc8000f8e0200 */
[----:B-1----:R-:W-:-:S05]  /*0a80*/  IMAD.WIDE.U32 R2, R3, 0x4, R4 ;  /* 0x0000000403027825 */ /* 0x002fca00078e0004 */
[----:B0-----:R-:W-:Y:S01]  /*0a90*/  STG.E desc[UR6][R2.64], R25 ;  /* 0x0000001902007986 */ /* 0x001fe2000c101906 */
[----:B------:R-:W-:Y:S05]  /*0aa0*/  EXIT ;  /* 0x000000000000794d */ /* 0x000fea0003800000 */
.L_x_4:
[----:B------:R-:W-:-:S00]  /*0ab0*/  BRA `(.L_x_4) ;  /* 0xfffffffc00fc7947 */ /* 0x000fc0000383ffff */
[----:B------:R-:W-:-:S00]  /*0ac0*/  NOP ;  /* 0x0000000000007918 */ /* 0x000fc00000000000 */
        /* <DEDUP_REMOVED lines=11> */
.L_x_5:


//--------------------- .nv.shared.reserved.0     --------------------------
	.section	.nv.shared.reserved.0,"aw",@nobits
	.weak		__nv_reservedSMEM_offset_0_alias
	.size		__nv_reservedSMEM_offset_0_alias, 0, 64
	.other		__nv_reservedSMEM_offset_0_alias,@"STO_CUDA_RESERVED_SHARED STV_DEFAULT"
__nv_reservedSMEM_offset_0_alias:
	.zero		0
	.zero		64


//--------------------- .nv.constant0._Z21matrix_multiplicationPiS_S_iii --------------------------
	.section	.nv.constant0._Z21matrix_multiplicationPiS_S_iii,"a",@progbits
	.sectionflags	@""
	.align	4
.nv.constant0._Z21matrix_multiplicationPiS_S_iii:
	.zero		932


//--------------------- SYMBOLS --------------------------

	.type		.nv.reservedSmem.offset0,@object
	.size		.nv.reservedSmem.offset0,0x4
